//
// Generated by NVIDIA NVVM Compiler
//
// Compiler Build ID: CL-36424714
// Cuda compilation tools, release 13.0, V13.0.88
// Based on NVVM 20.0.0
//

.version 9.0
.target sm_100
.address_size 64

	// .globl	_Z6kmeansPfS_Pi
// _ZZ11partial_sumPfS_S_S_S_E10sharedSums has been demoted
// _ZZ11partial_sumPfS_S_S_S_E12sharedCounts has been demoted

.visible .entry _Z6kmeansPfS_Pi(
	.param .u64 .ptr .align 1 _Z6kmeansPfS_Pi_param_0,
	.param .u64 .ptr .align 1 _Z6kmeansPfS_Pi_param_1,
	.param .u64 .ptr .align 1 _Z6kmeansPfS_Pi_param_2
)
{
	.reg .b32 	%r<6>;
	.reg .b32 	%f<3>;
	.reg .b64 	%rd<5>;

	ld.param.u64 	%rd1, [_Z6kmeansPfS_Pi_param_1];
	mov.u32 	%r1, %tid.x;
	mov.u32 	%r2, %ctaid.x;
	mov.u32 	%r3, %ntid.x;
	mad.lo.s32 	%r4, %r2, %r3, %r1;
	bar.sync 	0;
	cvta.to.global.u64 	%rd2, %rd1;
	mov.f32 	%f1, 0f7F800000;
	cvt.rzi.s32.f32 	%r5, %f1;
	cvt.rn.f32.s32 	%f2, %r5;
	mul.wide.s32 	%rd3, %r4, 4;
	add.s64 	%rd4, %rd2, %rd3;
	st.global.f32 	[%rd4], %f2;
	bar.sync 	0;
	ret;

}
	// .globl	_Z11partial_sumPfS_S_S_S_
.visible .entry _Z11partial_sumPfS_S_S_S_(
	.param .u64 .ptr .align 1 _Z11partial_sumPfS_S_S_S__param_0,
	.param .u64 .ptr .align 1 _Z11partial_sumPfS_S_S_S__param_1,
	.param .u64 .ptr .align 1 _Z11partial_sumPfS_S_S_S__param_2,
	.param .u64 .ptr .align 1 _Z11partial_sumPfS_S_S_S__param_3,
	.param .u64 .ptr .align 1 _Z11partial_sumPfS_S_S_S__param_4
)
{
	.reg .pred 	%p<10>;
	.reg .b32 	%r<58>;
	.reg .b32 	%f<16>;
	.reg .b64 	%rd<32>;
	// demoted variable
	.shared .align 4 .b8 _ZZ11partial_sumPfS_S_S_S_E10sharedSums[24];
	// demoted variable
	.shared .align 4 .b8 _ZZ11partial_sumPfS_S_S_S_E12sharedCounts[12];
	ld.param.u64 	%rd12, [_Z11partial_sumPfS_S_S_S__param_0];
	ld.param.u64 	%rd13, [_Z11partial_sumPfS_S_S_S__param_1];
	ld.param.u64 	%rd14, [_Z11partial_sumPfS_S_S_S__param_2];
	ld.param.u64 	%rd15, [_Z11partial_sumPfS_S_S_S__param_3];
	ld.param.u64 	%rd16, [_Z11partial_sumPfS_S_S_S__param_4];
	cvta.to.global.u64 	%rd1, %rd15;
	cvta.to.global.u64 	%rd2, %rd16;
	mov.u32 	%r1, %tid.x;
	mov.u32 	%r2, %ntid.x;
	setp.gt.u32 	%p1, %r1, 5;
	@%p1 bra 	$L__BB1_3;
	shl.b32 	%r27, %r1, 2;
	mov.u32 	%r28, _ZZ11partial_sumPfS_S_S_S_E10sharedSums;
	add.s32 	%r50, %r28, %r27;
	shl.b32 	%r4, %r2, 2;
	mov.u32 	%r51, %r1;
$L__BB1_2:
	mov.b32 	%r29, 0;
	st.shared.u32 	[%r50], %r29;
	add.s32 	%r51, %r51, %r2;
	add.s32 	%r50, %r50, %r4;
	setp.lt.u32 	%p2, %r51, 6;
	@%p2 bra 	$L__BB1_2;
$L__BB1_3:
	setp.gt.u32 	%p3, %r1, 2;
	@%p3 bra 	$L__BB1_6;
	shl.b32 	%r30, %r1, 2;
	mov.u32 	%r31, _ZZ11partial_sumPfS_S_S_S_E12sharedCounts;
	add.s32 	%r52, %r31, %r30;
	shl.b32 	%r6, %r2, 2;
	mov.u32 	%r53, %r1;
$L__BB1_5:
	mov.b32 	%r32, 0;
	st.shared.u32 	[%r52], %r32;
	add.s32 	%r53, %r53, %r2;
	add.s32 	%r52, %r52, %r6;
	setp.lt.u32 	%p4, %r53, 3;
	@%p4 bra 	$L__BB1_5;
$L__BB1_6:
	mov.u32 	%r33, %ctaid.x;
	mad.lo.s32 	%r34, %r2, %r33, %r1;
	setp.gt.u32 	%p5, %r1, 5;
	bar.sync 	0;
	cvta.to.global.u64 	%rd17, %rd14;
	mul.wide.s32 	%rd18, %r34, 4;
	add.s64 	%rd19, %rd17, %rd18;
	shl.b32 	%r35, %r34, 1;
	ld.global.f32 	%f2, [%rd19];
	cvt.rzi.s32.f32 	%r36, %f2;
	shl.b32 	%r37, %r36, 3;
	mov.u32 	%r38, _ZZ11partial_sumPfS_S_S_S_E10sharedSums;
	add.s32 	%r39, %r38, %r37;
	cvta.to.global.u64 	%rd20, %rd12;
	mul.wide.s32 	%rd21, %r35, 4;
	add.s64 	%rd22, %rd20, %rd21;
	ld.global.f32 	%f3, [%rd22];
	atom.shared.add.f32 	%f4, [%r39], %f3;
	ld.global.f32 	%f5, [%rd22+4];
	atom.shared.add.f32 	%f6, [%r39+4], %f5;
	shl.b32 	%r40, %r36, 2;
	mov.u32 	%r41, _ZZ11partial_sumPfS_S_S_S_E12sharedCounts;
	add.s32 	%r42, %r41, %r40;
	atom.shared.add.u32 	%r43, [%r42], 1;
	bar.sync 	0;
	@%p5 bra 	$L__BB1_9;
	mul.wide.u32 	%rd23, %r1, 4;
	add.s64 	%rd30, %rd1, %rd23;
	mul.wide.u32 	%rd4, %r2, 4;
	shl.b32 	%r44, %r1, 2;
	add.s32 	%r54, %r38, %r44;
	shl.b32 	%r16, %r2, 2;
	mov.u32 	%r55, %r1;
$L__BB1_8:
	ld.shared.f32 	%f7, [%r54];
	atom.global.add.f32 	%f8, [%rd30], %f7;
	add.s32 	%r55, %r55, %r2;
	add.s64 	%rd30, %rd30, %rd4;
	add.s32 	%r54, %r54, %r16;
	setp.lt.u32 	%p6, %r55, 6;
	@%p6 bra 	$L__BB1_8;
$L__BB1_9:
	setp.gt.u32 	%p7, %r1, 2;
	@%p7 bra 	$L__BB1_14;
	mul.wide.u32 	%rd24, %r1, 4;
	add.s64 	%rd31, %rd2, %rd24;
	mul.wide.u32 	%rd6, %r2, 4;
	shl.b32 	%r46, %r1, 2;
	add.s32 	%r56, %r41, %r46;
	shl.b32 	%r18, %r2, 2;
	mov.u32 	%r57, %r1;
$L__BB1_11:
	ld.shared.u32 	%r48, [%r56];
	cvt.rn.f32.s32 	%f9, %r48;
	atom.global.add.f32 	%f10, [%rd31], %f9;
	add.s32 	%r57, %r57, %r2;
	add.s64 	%rd31, %rd31, %rd6;
	add.s32 	%r56, %r56, %r18;
	setp.lt.u32 	%p8, %r57, 3;
	@%p8 bra 	$L__BB1_11;
	add.s64 	%rd11, %rd2, %rd24;
	ld.global.f32 	%f1, [%rd11];
	setp.leu.f32 	%p9, %f1, 0f00000000;
	@%p9 bra 	$L__BB1_14;
	shl.b32 	%r49, %r1, 1;
	mul.wide.u32 	%rd26, %r49, 4;
	add.s64 	%rd27, %rd1, %rd26;
	ld.global.f32 	%f11, [%rd27];
	div.rn.f32 	%f12, %f11, %f1;
	cvta.to.global.u64 	%rd28, %rd13;
	add.s64 	%rd29, %rd28, %rd26;
	st.global.f32 	[%rd29], %f12;
	ld.global.f32 	%f13, [%rd27+4];
	ld.global.f32 	%f14, [%rd11];
	div.rn.f32 	%f15, %f13, %f14;
	st.global.f32 	[%rd29+4], %f15;
$L__BB1_14:
	ret;

}


// ===== COMPILED SASS (sm_100) =====

	.target	sm_100

	.elftype	@"ET_EXEC"


//--------------------- .note.nv.tkinfo           --------------------------
	.section	.note.nv.tkinfo,"",@"SHT_NOTE"
	.sectionflags	@"SHF_NOTE_NV_TKINFO"
	.tkinfo
        /*0018*/ 	.word	0x00000002
        /*0030*/ 	.string	""
        /*0030*/ 	.string	"ptxas"
        /*0030*/ 	.string	"Cuda compilation tools, release 13.0, V13.0.88"
        /*0030*/ 	.string	"Build cuda_13.0.r13.0/compiler.36424714_0"
        /*0030*/ 	.string	"-arch sm_100 -m 64 "



//--------------------- .note.nv.cuinfo           --------------------------
	.section	.note.nv.cuinfo,"",@"SHT_NOTE"
	.sectionflags	@"SHF_NOTE_NV_CUINFO"
        /*0018*/ 	.short	0x0002
        /*001a*/ 	.short	0x0064
        /*001c*/ 	.short	0x0082
	.zero		2


//--------------------- .nv.info                  --------------------------
	.section	.nv.info,"",@"SHT_CUDA_INFO"
	.align	4


	//----- nvinfo : EIATTR_REGCOUNT
	.align		4
        /*0000*/ 	.byte	0x04, 0x2f
        /*0002*/ 	.short	(.L_1 - .L_0)
	.align		4
.L_0:
        /*0004*/ 	.word	index@(_Z6kmeansPfS_Pi)
        /*0008*/ 	.word	0x0000000a


	//----- nvinfo : EIATTR_FRAME_SIZE
	.align		4
.L_1:
        /*000c*/ 	.byte	0x04, 0x11
        /*000e*/ 	.short	(.L_3 - .L_2)
	.align		4
.L_2:
        /*0010*/ 	.word	index@(_Z6kmeansPfS_Pi)
        /*0014*/ 	.word	0x00000000


	//----- nvinfo : EIATTR_REGCOUNT
	.align		4
.L_3:
        /*0018*/ 	.byte	0x04, 0x2f
        /*001a*/ 	.short	(.L_5 - .L_4)
	.align		4
.L_4:
        /*001c*/ 	.word	index@(_Z11partial_sumPfS_S_S_S_)
        /*0020*/ 	.word	0x00000013


	//----- nvinfo : EIATTR_FRAME_SIZE
	.align		4
.L_5:
        /*0024*/ 	.byte	0x04, 0x11
        /*0026*/ 	.short	(.L_7 - .L_6)
	.align		4
.L_6:
        /*0028*/ 	.word	index@($__internal_0_$__cuda_sm3x_div_rn_noftz_f32_slowpath)
        /*002c*/ 	.word	0x00000000


	//----- nvinfo : EIATTR_FRAME_SIZE
	.align		4
.L_7:
        /*0030*/ 	.byte	0x04, 0x11
        /*0032*/ 	.short	(.L_9 - .L_8)
	.align		4
.L_8:
        /*0034*/ 	.word	index@(_Z11partial_sumPfS_S_S_S_)
        /*0038*/ 	.word	0x00000000


	//----- nvinfo : EIATTR_MIN_STACK_SIZE
	.align		4
.L_9:
        /*003c*/ 	.byte	0x04, 0x12
        /*003e*/ 	.short	(.L_11 - .L_10)
	.align		4
.L_10:
        /*0040*/ 	.word	index@(_Z11partial_sumPfS_S_S_S_)
        /*0044*/ 	.word	0x00000000


	//----- nvinfo : EIATTR_MIN_STACK_SIZE
	.align		4
.L_11:
        /*0048*/ 	.byte	0x04, 0x12
        /*004a*/ 	.short	(.L_13 - .L_12)
	.align		4
.L_12:
        /*004c*/ 	.word	index@(_Z6kmeansPfS_Pi)
        /*0050*/ 	.word	0x00000000
.L_13:


//--------------------- .nv.compat                --------------------------
	.section	.nv.compat,"",@"SHT_CUDA_COMPAT_INFO"
	.align	4
        /*0000*/ 	.byte	0x02, 0x09, 0x00, 0x00, 0x02, 0x02, 0x01, 0x00, 0x02, 0x05, 0x05, 0x00, 0x03, 0x07, 0x01, 0x01
        /*0010*/ 	.byte	0x02, 0x03, 0x00, 0x00, 0x02, 0x06, 0x01, 0x00, 0x04, 0x0b, 0x08, 0x00, 0x01, 0x00, 0x00, 0x00
        /*0020*/ 	.byte	0x00, 0x00, 0x00, 0x00


//--------------------- .nv.info._Z11partial_sumPfS_S_S_S_ --------------------------
	.section	.nv.info._Z11partial_sumPfS_S_S_S_,"",@"SHT_CUDA_INFO"
	.sectionflags	@""
	.align	4


	//----- nvinfo : EIATTR_CUDA_API_VERSION
	.align		4
        /*0000*/ 	.byte	0x04, 0x37
        /*0002*/ 	.short	(.L_15 - .L_14)
.L_14:
        /*0004*/ 	.word	0x00000082


	//----- nvinfo : EIATTR_KPARAM_INFO
	.align		4
.L_15:
        /*0008*/ 	.byte	0x04, 0x17
        /*000a*/ 	.short	(.L_17 - .L_16)
.L_16:
        /*000c*/ 	.word	0x00000000
        /*0010*/ 	.short	0x0004
        /*0012*/ 	.short	0x0020
        /*0014*/ 	.byte	0x00, 0xf5, 0x21, 0x00


	//----- nvinfo : EIATTR_KPARAM_INFO
	.align		4
.L_17:
        /*0018*/ 	.byte	0x04, 0x17
        /*001a*/ 	.short	(.L_19 - .L_18)
.L_18:
        /*001c*/ 	.word	0x00000000
        /*0020*/ 	.short	0x0003
        /*0022*/ 	.short	0x0018
        /*0024*/ 	.byte	0x00, 0xf5, 0x21, 0x00


	//----- nvinfo : EIATTR_KPARAM_INFO
	.align		4
.L_19:
        /*0028*/ 	.byte	0x04, 0x17
        /*002a*/ 	.short	(.L_21 - .L_20)
.L_20:
        /*002c*/ 	.word	0x00000000
        /*0030*/ 	.short	0x0002
        /*0032*/ 	.short	0x0010
        /*0034*/ 	.byte	0x00, 0xf5, 0x21, 0x00


	//----- nvinfo : EIATTR_KPARAM_INFO
	.align		4
.L_21:
        /*0038*/ 	.byte	0x04, 0x17
        /*003a*/ 	.short	(.L_23 - .L_22)
.L_22:
        /*003c*/ 	.word	0x00000000
        /*0040*/ 	.short	0x0001
        /*0042*/ 	.short	0x0008
        /*0044*/ 	.byte	0x00, 0xf5, 0x21, 0x00


	//----- nvinfo : EIATTR_KPARAM_INFO
	.align		4
.L_23:
        /*0048*/ 	.byte	0x04, 0x17
        /*004a*/ 	.short	(.L_25 - .L_24)
.L_24:
        /*004c*/ 	.word	0x00000000
        /*0050*/ 	.short	0x0000
        /*0052*/ 	.short	0x0000
        /*0054*/ 	.byte	0x00, 0xf5, 0x21, 0x00


	//----- nvinfo : EIATTR_SPARSE_MMA_MASK
	.align		4
.L_25:
        /*0058*/ 	.byte	0x03, 0x50
        /*005a*/ 	.short	0x0000


	//----- nvinfo : EIATTR_MAXREG_COUNT
	.align		4
        /*005c*/ 	.byte	0x03, 0x1b
        /*005e*/ 	.short	0x00ff


	//----- nvinfo : EIATTR_NUM_BARRIERS
	.align		4
        /*0060*/ 	.byte	0x02, 0x4c
        /*0062*/ 	.byte	0x01
	.zero		1


	//----- nvinfo : EIATTR_MERCURY_ISA_VERSION
	.align		4
        /*0064*/ 	.byte	0x03, 0x5f
        /*0066*/ 	.short	0x0101


	//----- nvinfo : EIATTR_VRC_CTA_INIT_COUNT
	.align		4
        /*0068*/ 	.byte	0x02, 0x4a
	.zero		1
	.zero		1


	//----- nvinfo : EIATTR_EXIT_INSTR_OFFSETS
	.align		4
        /*006c*/ 	.byte	0x04, 0x1c
        /*006e*/ 	.short	(.L_27 - .L_26)


	//   ....[0]....
.L_26:
        /*0070*/ 	.word	0x00000510


	//   ....[1]....
        /*0074*/ 	.word	0x00000650


	//   ....[2]....
        /*0078*/ 	.word	0x000008a0


	//----- nvinfo : EIATTR_CRS_STACK_SIZE
	.align		4
.L_27:
        /*007c*/ 	.byte	0x04, 0x1e
        /*007e*/ 	.short	(.L_29 - .L_28)
.L_28:
        /*0080*/ 	.word	0x00000000


	//----- nvinfo : EIATTR_CBANK_PARAM_SIZE
	.align		4
.L_29:
        /*0084*/ 	.byte	0x03, 0x19
        /*0086*/ 	.short	0x0028


	//----- nvinfo : EIATTR_PARAM_CBANK
	.align		4
        /*0088*/ 	.byte	0x04, 0x0a
        /*008a*/ 	.short	(.L_31 - .L_30)
	.align		4
.L_30:
        /*008c*/ 	.word	index@(.nv.constant0._Z11partial_sumPfS_S_S_S_)
        /*0090*/ 	.short	0x0380
        /*0092*/ 	.short	0x0028


	//----- nvinfo : EIATTR_SW_WAR
	.align		4
.L_31:
        /*0094*/ 	.byte	0x04, 0x36
        /*0096*/ 	.short	(.L_33 - .L_32)
.L_32:
        /*0098*/ 	.word	0x00000008
.L_33:


//--------------------- .nv.info._Z6kmeansPfS_Pi  --------------------------
	.section	.nv.info._Z6kmeansPfS_Pi,"",@"SHT_CUDA_INFO"
	.sectionflags	@""
	.align	4


	//----- nvinfo : EIATTR_CUDA_API_VERSION
	.align		4
        /*0000*/ 	.byte	0x04, 0x37
        /*0002*/ 	.short	(.L_35 - .L_34)
.L_34:
        /*0004*/ 	.word	0x00000082


	//----- nvinfo : EIATTR_KPARAM_INFO
	.align		4
.L_35:
        /*0008*/ 	.byte	0x04, 0x17
        /*000a*/ 	.short	(.L_37 - .L_36)
.L_36:
        /*000c*/ 	.word	0x00000000
        /*0010*/ 	.short	0x0002
        /*0012*/ 	.short	0x0010
        /*0014*/ 	.byte	0x00, 0xf5, 0x21, 0x00


	//----- nvinfo : EIATTR_KPARAM_INFO
	.align		4
.L_37:
        /*0018*/ 	.byte	0x04, 0x17
        /*001a*/ 	.short	(.L_39 - .L_38)
.L_38:
        /*001c*/ 	.word	0x00000000
        /*0020*/ 	.short	0x0001
        /*0022*/ 	.short	0x0008
        /*0024*/ 	.byte	0x00, 0xf5, 0x21, 0x00


	//----- nvinfo : EIATTR_KPARAM_INFO
	.align		4
.L_39:
        /*0028*/ 	.byte	0x04, 0x17
        /*002a*/ 	.short	(.L_41 - .L_40)
.L_40:
        /*002c*/ 	.word	0x00000000
        /*0030*/ 	.short	0x0000
        /*0032*/ 	.short	0x0000
        /*0034*/ 	.byte	0x00, 0xf5, 0x21, 0x00


	//----- nvinfo : EIATTR_SPARSE_MMA_MASK
	.align		4
.L_41:
        /*0038*/ 	.byte	0x03, 0x50
        /*003a*/ 	.short	0x0000


	//----- nvinfo : EIATTR_MAXREG_COUNT
	.align		4
        /*003c*/ 	.byte	0x03, 0x1b
        /*003e*/ 	.short	0x00ff


	//----- nvinfo : EIATTR_NUM_BARRIERS
	.align		4
        /*0040*/ 	.byte	0x02, 0x4c
        /*0042*/ 	.byte	0x01
	.zero		1


	//----- nvinfo : EIATTR_MERCURY_ISA_VERSION
	.align		4
        /*0044*/ 	.byte	0x03, 0x5f
        /*0046*/ 	.short	0x0101


	//----- nvinfo : EIATTR_VRC_CTA_INIT_COUNT
	.align		4
        /*0048*/ 	.byte	0x02, 0x4a
	.zero		1
	.zero		1


	//----- nvinfo : EIATTR_EXIT_INSTR_OFFSETS
	.align		4
        /*004c*/ 	.byte	0x04, 0x1c
        /*004e*/ 	.short	(.L_43 - .L_42)


	//   ....[0]....
.L_42:
        /*0050*/ 	.word	0x000000c0


	//----- nvinfo : EIATTR_CBANK_PARAM_SIZE
	.align		4
.L_43:
        /*0054*/ 	.byte	0x03, 0x19
        /*0056*/ 	.short	0x0018


	//----- nvinfo : EIATTR_PARAM_CBANK
	.align		4
        /*0058*/ 	.byte	0x04, 0x0a
        /*005a*/ 	.short	(.L_45 - .L_44)
	.align		4
.L_44:
        /*005c*/ 	.word	index@(.nv.constant0._Z6kmeansPfS_Pi)
        /*0060*/ 	.short	0x0380
        /*0062*/ 	.short	0x0018


	//----- nvinfo : EIATTR_SW_WAR
	.align		4
.L_45:
        /*0064*/ 	.byte	0x04, 0x36
        /*0066*/ 	.short	(.L_47 - .L_46)
.L_46:
        /*0068*/ 	.word	0x00000008
.L_47:


//--------------------- .nv.callgraph             --------------------------
	.section	.nv.callgraph,"",@"SHT_CUDA_CALLGRAPH"
	.align	4
	.sectionentsize	8
	.align		4
        /*0000*/ 	.word	0x00000000
	.align		4
        /*0004*/ 	.word	0xffffffff
	.align		4
        /*0008*/ 	.word	0x00000000
	.align		4
        /*000c*/ 	.word	0xfffffffe
	.align		4
        /*0010*/ 	.word	0x00000000
	.align		4
        /*0014*/ 	.word	0xfffffffd
	.align		4
        /*0018*/ 	.word	0x00000000
	.align		4
        /*001c*/ 	.word	0xfffffffc


//--------------------- .text._Z11partial_sumPfS_S_S_S_ --------------------------
	.section	.text._Z11partial_sumPfS_S_S_S_,"ax",@progbits
	.align	128
        .global         _Z11partial_sumPfS_S_S_S_
        .type           _Z11partial_sumPfS_S_S_S_,@function
        .size           _Z11partial_sumPfS_S_S_S_,(.L_x_32 - _Z11partial_sumPfS_S_S_S_)
        .other          _Z11partial_sumPfS_S_S_S_,@"STO_CUDA_ENTRY STV_DEFAULT"
_Z11partial_sumPfS_S_S_S_:
.text._Z11partial_sumPfS_S_S_S_:
[----:B------:R-:W-:Y:S01]  /*0000*/  LDC R1, c[0x0][0x37c] ;  /* 0x0000df00ff017b82 */ /* 0x000fe20000000800 */
[----:B------:R-:W0:Y:S07]  /*0010*/  S2R R0, SR_TID.X ;  /* 0x0000000000007919 */ /* 0x000e2e0000002100 */
[----:B------:R-:W1:Y:S01]  /*0020*/  LDC R3, c[0x0][0x360] ;  /* 0x0000d800ff037b82 */ /* 0x000e620000000800 */
[----:B------:R-:W-:Y:S01]  /*0030*/  BSSY.RECONVERGENT B0, `(.L_x_0) ;  /* 0x000000e000007945 */ /* 0x000fe20003800200 */
[----:B0-----:R-:W-:-:S02]  /*0040*/  ISETP.GT.U32.AND P0, PT, R0, 0x5, PT ;  /* 0x000000050000780c */ /* 0x001fc40003f04070 */
[----:B------:R-:W-:-:S11]  /*0050*/  ISETP.GT.U32.AND P1, PT, R0, 0x2, PT ;  /* 0x000000020000780c */ /* 0x000fd60003f24070 */
[----:B------:R-:W-:Y:S05]  /*0060*/  @P0 BRA `(.L_x_1) ;  /* 0x0000000000280947 */ /* 0x000fea0003800000 */
[----:B------:R-:W0:Y:S01]  /*0070*/  S2UR UR5, SR_CgaCtaId ;  /* 0x00000000000579c3 */ /* 0x000e220000008800 */
[----:B------:R-:W-:Y:S01]  /*0080*/  UMOV UR4, 0x400 ;  /* 0x0000040000047882 */ /* 0x000fe20000000000 */
[----:B------:R-:W-:Y:S01]  /*0090*/  IMAD.MOV.U32 R4, RZ, RZ, R0 ;  /* 0x000000ffff047224 */ /* 0x000fe200078e0000 */
[----:B0-----:R-:W-:-:S06]  /*00a0*/  ULEA UR4, UR5, UR4, 0x18 ;  /* 0x0000000405047291 */ /* 0x001fcc000f8ec0ff */
[----:B------:R-:W-:-:S07]  /*00b0*/  LEA R2, R0, UR4, 0x2 ;  /* 0x0000000400027c11 */ /* 0x000fce000f8e10ff */
.L_x_2:
[C---:B-1----:R-:W-:Y:S01]  /*00c0*/  IMAD.IADD R4, R3.reuse, 0x1, R4 ;  /* 0x0000000103047824 */ /* 0x042fe200078e0204 */
[----:B------:R0:W-:Y:S04]  /*00d0*/  STS [R2], RZ ;  /* 0x000000ff02007388 */ /* 0x0001e80000000800 */
[----:B------:R-:W-:Y:S01]  /*00e0*/  ISETP.GE.U32.AND P2, PT, R4, 0x6, PT ;  /* 0x000000060400780c */ /* 0x000fe20003f46070 */
[----:B0-----:R-:W-:-:S12]  /*00f0*/  IMAD R2, R3, 0x4, R2 ;  /* 0x0000000403027824 */ /* 0x001fd800078e0202 */
[----:B------:R-:W-:Y:S05]  /*0100*/  @!P2 BRA `(.L_x_2) ;  /* 0xfffffffc00eca947 */ /* 0x000fea000383ffff */
.L_x_1:
[----:B------:R-:W-:Y:S05]  /*0110*/  BSYNC.RECONVERGENT B0 ;  /* 0x0000000000007941 */ /* 0x000fea0003800200 */
.L_x_0:
[----:B------:R-:W-:Y:S04]  /*0120*/  BSSY.RECONVERGENT B0, `(.L_x_3) ;  /* 0x000000d000007945 */ /* 0x000fe80003800200 */
[----:B------:R-:W-:Y:S05]  /*0130*/  @P1 BRA `(.L_x_4) ;  /* 0x00000000002c1947 */ /* 0x000fea0003800000 */
[----:B------:R-:W0:Y:S01]  /*0140*/  S2UR UR5, SR_CgaCtaId ;  /* 0x00000000000579c3 */ /* 0x000e220000008800 */
[----:B------:R-:W-:Y:S01]  /*0150*/  UMOV UR4, 0x400 ;  /* 0x0000040000047882 */ /* 0x000fe20000000000 */
[----:B------:R-:W-:Y:S01]  /*0160*/  IMAD.MOV.U32 R4, RZ, RZ, R0 ;  /* 0x000000ffff047224 */ /* 0x000fe200078e0000 */
[----:B------:R-:W-:-:S04]  /*0170*/  UIADD3 UR4, UPT, UPT, UR4, 0x18, URZ ;  /* 0x0000001804047890 */ /* 0x000fc8000fffe0ff */
[----:B0-----:R-:W-:-:S06]  /*0180*/  ULEA UR4, UR5, UR4, 0x18 ;  /* 0x0000000405047291 */ /* 0x001fcc000f8ec0ff */
[----:B------:R-:W-:-:S07]  /*0190*/  LEA R2, R0, UR4, 0x2 ;  /* 0x0000000400027c11 */ /* 0x000fce000f8e10ff */
.L_x_5:
[C---:B-1----:R-:W-:Y:S01]  /*01a0*/  IMAD.IADD R4, R3.reuse, 0x1, R4 ;  /* 0x0000000103047824 */ /* 0x042fe200078e0204 */
[----:B------:R0:W-:Y:S04]  /*01b0*/  STS [R2], RZ ;  /* 0x000000ff02007388 */ /* 0x0001e80000000800 */
[----:B------:R-:W-:Y:S01]  /*01c0*/  ISETP.GE.U32.AND P2, PT, R4, 0x3, PT ;  /* 0x000000030400780c */ /* 0x000fe20003f46070 */
[----:B0-----:R-:W-:-:S12]  /*01d0*/  IMAD R2, R3, 0x4, R2 ;  /* 0x0000000403027824 */ /* 0x001fd800078e0202 */
[----:B------:R-:W-:Y:S05]  /*01e0*/  @!P2 BRA `(.L_x_5) ;  /* 0xfffffffc00eca947 */ /* 0x000fea000383ffff */
.L_x_4:
[----:B------:R-:W-:Y:S05]  /*01f0*/  BSYNC.RECONVERGENT B0 ;  /* 0x0000000000007941 */ /* 0x000fea0003800200 */
.L_x_3:
[----:B------:R-:W1:Y:S08]  /*0200*/  S2UR UR4, SR_CTAID.X ;  /* 0x00000000000479c3 */ /* 0x000e700000002500 */
[----:B------:R-:W-:Y:S06]  /*0210*/  BAR.SYNC.DEFER_BLOCKING 0x0 ;  /* 0x0000000000007b1d */ /* 0x000fec0000010000 */
[----:B------:R-:W0:Y:S02]  /*0220*/  LDCU.64 UR6, c[0x0][0x358] ;  /* 0x00006b00ff0677ac */ /* 0x000e240008000a00 */
[----:B------:R-:W2:Y:S08]  /*0230*/  LDC.64 R4, c[0x0][0x390] ;  /* 0x0000e400ff047b82 */ /* 0x000eb00000000a00 */
[----:B------:R-:W3:Y:S01]  /*0240*/  LDC.64 R6, c[0x0][0x380] ;  /* 0x0000e000ff067b82 */ /* 0x000ee20000000a00 */
[----:B-1----:R-:W-:-:S04]  /*0250*/  IMAD R9, R3, UR4, R0 ;  /* 0x0000000403097c24 */ /* 0x002fc8000f8e0200 */
[----:B--2---:R-:W-:-:S06]  /*0260*/  IMAD.WIDE R4, R9, 0x4, R4 ;  /* 0x0000000409047825 */ /* 0x004fcc00078e0204 */
[----:B0-----:R-:W2:Y:S01]  /*0270*/  LDG.E R4, desc[UR6][R4.64] ;  /* 0x0000000604047981 */ /* 0x001ea2000c1e1900 */
[----:B------:R-:W-:-:S04]  /*0280*/  IMAD.SHL.U32 R9, R9, 0x2, RZ ;  /* 0x0000000209097824 */ /* 0x000fc800078e00ff */
[----:B---3--:R-:W-:-:S05]  /*0290*/  IMAD.WIDE R6, R9, 0x4, R6 ;  /* 0x0000000409067825 */ /* 0x008fca00078e0206 */
[----:B------:R0:W5:Y:S01]  /*02a0*/  LDG.E R9, desc[UR6][R6.64] ;  /* 0x0000000606097981 */ /* 0x000162000c1e1900 */
[----:B------:R-:W1:Y:S01]  /*02b0*/  S2UR UR5, SR_CgaCtaId ;  /* 0x00000000000579c3 */ /* 0x000e620000008800 */
[----:B------:R-:W-:Y:S01]  /*02c0*/  UMOV UR4, 0x400 ;  /* 0x0000040000047882 */ /* 0x000fe20000000000 */
[----:B------:R-:W-:Y:S01]  /*02d0*/  BSSY.RECONVERGENT B0, `(.L_x_6) ;  /* 0x0000008000007945 */ /* 0x000fe20003800200 */
[----:B-1----:R-:W-:Y:S01]  /*02e0*/  ULEA UR8, UR5, UR4, 0x18 ;  /* 0x0000000405087291 */ /* 0x002fe2000f8ec0ff */
[----:B--2---:R-:W1:Y:S05]  /*02f0*/  F2I.TRUNC.NTZ R2, R4 ;  /* 0x0000000400027305 */ /* 0x004e6a000020f100 */
[----:B01----:R-:W-:-:S07]  /*0300*/  LEA R8, R2, UR8, 0x3 ;  /* 0x0000000802087c11 */ /* 0x003fce000f8e18ff */
.L_x_7:
[----:B------:R-:W0:Y:S02]  /*0310*/  LDS R4, [R8] ;  /* 0x0000000008047984 */ /* 0x000e240000000800 */
[----:B0----5:R-:W-:-:S05]  /*0320*/  FADD R5, R9, R4 ;  /* 0x0000000409057221 */ /* 0x021fca0000000000 */
[----:B------:R-:W0:Y:S02]  /*0330*/  ATOMS.CAST.SPIN P2, [R8], R4, R5 ;  /* 0x000000040800758d */ /* 0x000e240001840005 */
[----:B0-----:R-:W-:Y:S05]  /*0340*/  @!P2 BRA `(.L_x_7) ;  /* 0xfffffffc00f0a947 */ /* 0x001fea000383ffff */
[----:B------:R-:W-:Y:S05]  /*0350*/  BSYNC.RECONVERGENT B0 ;  /* 0x0000000000007941 */ /* 0x000fea0003800200 */
.L_x_6:
[----:B------:R0:W5:Y:S01]  /*0360*/  LDG.E R7, desc[UR6][R6.64+0x4] ;  /* 0x0000040606077981 */ /* 0x000162000c1e1900 */
[----:B------:R-:W-:Y:S01]  /*0370*/  BSSY.RECONVERGENT B0, `(.L_x_8) ;  /* 0x0000005000007945 */ /* 0x000fe20003800200 */
.L_x_9:
[----:B------:R-:W1:Y:S02]  /*0380*/  LDS R4, [R8+0x4] ;  /* 0x0000040008047984 */ /* 0x000e640000000800 */
[----:B-1---5:R-:W-:-:S05]  /*0390*/  FADD R5, R7, R4 ;  /* 0x0000000407057221 */ /* 0x022fca0000000000 */
[----:B------:R-:W1:Y:S02]  /*03a0*/  ATOMS.CAST.SPIN P2, [R8+0x4], R4, R5 ;  /* 0x000004040800758d */ /* 0x000e640001840005 */
[----:B-1----:R-:W-:Y:S05]  /*03b0*/  @!P2 BRA `(.L_x_9) ;  /* 0xfffffffc00f0a947 */ /* 0x002fea000383ffff */
[----:B------:R-:W-:Y:S05]  /*03c0*/  BSYNC.RECONVERGENT B0 ;  /* 0x0000000000007941 */ /* 0x000fea0003800200 */
.L_x_8:
[----:B------:R-:W-:Y:S01]  /*03d0*/  UIADD3 UR4, UPT, UPT, UR4, 0x18, URZ ;  /* 0x0000001804047890 */ /* 0x000fe2000fffe0ff */
[----:B------:R-:W-:Y:S03]  /*03e0*/  BSSY B0, `(.L_x_10) ;  /* 0x0000012000007945 */ /* 0x000fe60003800000 */
[----:B------:R-:W-:-:S06]  /*03f0*/  ULEA UR4, UR5, UR4, 0x18 ;  /* 0x0000000405047291 */ /* 0x000fcc000f8ec0ff */
[----:B------:R-:W-:-:S05]  /*0400*/  LEA R2, R2, UR4, 0x2 ;  /* 0x0000000402027c11 */ /* 0x000fca000f8e10ff */
[----:B------:R1:W-:Y:S01]  /*0410*/  ATOMS.POPC.INC.32 RZ, [R2+URZ] ;  /* 0x0000000002ff7f8c */ /* 0x0003e2000d8000ff */
[----:B------:R-:W-:Y:S06]  /*0420*/  BAR.SYNC.DEFER_BLOCKING 0x0 ;  /* 0x0000000000007b1d */ /* 0x000fec0000010000 */
[----:B------:R-:W-:Y:S05]  /*0430*/  @P0 BRA `(.L_x_11) ;  /* 0x0000000000300947 */ /* 0x000fea0003800000 */
[----:B------:R-:W2:Y:S01]  /*0440*/  LDC.64 R4, c[0x0][0x398] ;  /* 0x0000e600ff047b82 */ /* 0x000ea20000000a00 */
[C---:B-1----:R-:W-:Y:S01]  /*0450*/  LEA R2, R0.reuse, UR8, 0x2 ;  /* 0x0000000800027c11 */ /* 0x042fe2000f8e10ff */
[----:B0-----:R-:W-:Y:S02]  /*0460*/  IMAD.MOV.U32 R6, RZ, RZ, R0 ;  /* 0x000000ffff067224 */ /* 0x001fe400078e0000 */
[----:B--2---:R-:W-:-:S07]  /*0470*/  IMAD.WIDE.U32 R4, R0, 0x4, R4 ;  /* 0x0000000400047825 */ /* 0x004fce00078e0004 */
.L_x_12:
[----:B------:R0:W1:Y:S01]  /*0480*/  LDS R7, [R2] ;  /* 0x0000000002077984 */ /* 0x0000620000000800 */
[C---:B------:R-:W-:Y:S01]  /*0490*/  IADD3 R6, PT, PT, R3.reuse, R6, RZ ;  /* 0x0000000603067210 */ /* 0x040fe20007ffe0ff */
[----:B------:R-:W-:Y:S05]  /*04a0*/  YIELD ;  /* 0x0000000000007946 */ /* 0x000fea0003800000 */
[----:B------:R-:W-:Y:S01]  /*04b0*/  ISETP.GE.U32.AND P0, PT, R6, 0x6, PT ;  /* 0x000000060600780c */ /* 0x000fe20003f06070 */
[C---:B0-----:R-:W-:Y:S01]  /*04c0*/  IMAD R2, R3.reuse, 0x4, R2 ;  /* 0x0000000403027824 */ /* 0x041fe200078e0202 */
[----:B-1----:R0:W-:Y:S02]  /*04d0*/  REDG.E.ADD.F32.FTZ.RN.STRONG.GPU desc[UR6][R4.64], R7 ;  /* 0x00000007040079a6 */ /* 0x0021e4000c12f306 */
[----:B0-----:R-:W-:-:S09]  /*04e0*/  IMAD.WIDE.U32 R4, R3, 0x4, R4 ;  /* 0x0000000403047825 */ /* 0x001fd200078e0004 */
[----:B------:R-:W-:Y:S05]  /*04f0*/  @!P0 BRA `(.L_x_12) ;  /* 0xfffffffc00e08947 */ /* 0x000fea000383ffff */
.L_x_11:
[----:B------:R-:W-:Y:S05]  /*0500*/  BSYNC B0 ;  /* 0x0000000000007941 */ /* 0x000fea0003800000 */
.L_x_10:
[----:B------:R-:W-:Y:S05]  /*0510*/  @P1 EXIT ;  /* 0x000000000000194d */ /* 0x000fea0003800000 */
[----:B------:R-:W2:Y:S01]  /*0520*/  LDC.64 R4, c[0x0][0x3a0] ;  /* 0x0000e800ff047b82 */ /* 0x000ea20000000a00 */
[----:B------:R-:W-:Y:S01]  /*0530*/  BSSY B0, `(.L_x_13) ;  /* 0x000000f000007945 */ /* 0x000fe20003800000 */
[C---:B-1----:R-:W-:Y:S01]  /*0540*/  LEA R2, R0.reuse, UR4, 0x2 ;  /* 0x0000000400027c11 */ /* 0x042fe2000f8e10ff */
[----:B------:R-:W-:Y:S02]  /*0550*/  IMAD.MOV.U32 R8, RZ, RZ, R0 ;  /* 0x000000ffff087224 */ /* 0x000fe400078e0000 */
[----:B--2---:R-:W-:-:S04]  /*0560*/  IMAD.WIDE.U32 R4, R0, 0x4, R4 ;  /* 0x0000000400047825 */ /* 0x004fc800078e0004 */
[----:B0-----:R-:W-:Y:S02]  /*0570*/  IMAD.MOV.U32 R6, RZ, RZ, R4 ;  /* 0x000000ffff067224 */ /* 0x001fe400078e0004 */
[----:B------:R-:W-:-:S07]  /*0580*/  IMAD.MOV.U32 R7, RZ, RZ, R5 ;  /* 0x000000ffff077224 */ /* 0x000fce00078e0005 */
.L_x_14:
[----:B------:R0:W1:Y:S01]  /*0590*/  LDS R9, [R2] ;  /* 0x0000000002097984 */ /* 0x0000620000000800 */
[C---:B------:R-:W-:Y:S01]  /*05a0*/  IMAD.IADD R8, R3.reuse, 0x1, R8 ;  /* 0x0000000103087824 */ /* 0x040fe200078e0208 */
[----:B------:R-:W-:Y:S05]  /*05b0*/  YIELD ;  /* 0x0000000000007946 */ /* 0x000fea0003800000 */
[----:B------:R-:W-:Y:S01]  /*05c0*/  ISETP.GE.U32.AND P0, PT, R8, 0x3, PT ;  /* 0x000000030800780c */ /* 0x000fe20003f06070 */
[----:B0-----:R-:W-:Y:S01]  /*05d0*/  IMAD R2, R3, 0x4, R2 ;  /* 0x0000000403027824 */ /* 0x001fe200078e0202 */
[----:B-1----:R-:W-:-:S05]  /*05e0*/  I2FP.F32.S32 R9, R9 ;  /* 0x0000000900097245 */ /* 0x002fca0000201400 */
[----:B------:R0:W-:Y:S02]  /*05f0*/  REDG.E.ADD.F32.FTZ.RN.STRONG.GPU desc[UR6][R6.64], R9 ;  /* 0x00000009060079a6 */ /* 0x0001e4000c12f306 */
[----:B0-----:R-:W-:-:S04]  /*0600*/  IMAD.WIDE.U32 R6, R3, 0x4, R6 ;  /* 0x0000000403067825 */ /* 0x001fc800078e0006 */
[----:B------:R-:W-:Y:S05]  /*0610*/  @!P0 BRA `(.L_x_14) ;  /* 0xfffffffc00dc8947 */ /* 0x000fea000383ffff */
[----:B------:R-:W-:Y:S05]  /*0620*/  BSYNC B0 ;  /* 0x0000000000007941 */ /* 0x000fea0003800000 */
.L_x_13:
[----:B------:R-:W2:Y:S02]  /*0630*/  LDG.E R3, desc[UR6][R4.64] ;  /* 0x0000000604037981 */ /* 0x000ea4000c1e1900 */
[----:B--2---:R-:W-:-:S13]  /*0640*/  FSETP.GT.AND P0, PT, R3, RZ, PT ;  /* 0x000000ff0300720b */ /* 0x004fda0003f04000 */
[----:B------:R-:W-:Y:S05]  /*0650*/  @!P0 EXIT ;  /* 0x000000000000894d */ /* 0x000fea0003800000 */
[----:B------:R-:W0:Y:S01]  /*0660*/  LDC.64 R6, c[0x0][0x398] ;  /* 0x0000e600ff067b82 */ /* 0x000e220000000a00 */
[----:B------:R-:W-:-:S05]  /*0670*/  SHF.L.U32 R8, R0, 0x1, RZ ;  /* 0x0000000100087819 */ /* 0x000fca00000006ff */
[----:B0-----:R-:W-:-:S05]  /*0680*/  IMAD.WIDE.U32 R6, R8, 0x4, R6 ;  /* 0x0000000408067825 */ /* 0x001fca00078e0006 */
[----:B------:R-:W2:Y:S01]  /*0690*/  LDG.E R0, desc[UR6][R6.64] ;  /* 0x0000000606007981 */ /* 0x000ea2000c1e1900 */
[----:B------:R-:W0:Y:S01]  /*06a0*/  MUFU.RCP R2, R3 ;  /* 0x0000000300027308 */ /* 0x000e220000001000 */
[----:B------:R-:W-:Y:S01]  /*06b0*/  BSSY.RECONVERGENT B0, `(.L_x_15) ;  /* 0x000000b000007945 */ /* 0x000fe20003800200 */
[----:B0-----:R-:W-:-:S04]  /*06c0*/  FFMA R9, -R3, R2, 1 ;  /* 0x3f80000003097423 */ /* 0x001fc80000000102 */
[----:B------:R-:W-:Y:S02]  /*06d0*/  FFMA R9, R2, R9, R2 ;  /* 0x0000000902097223 */ /* 0x000fe40000000002 */
[----:B--2---:R-:W0:Y:S02]  /*06e0*/  FCHK P0, R0, R3 ;  /* 0x0000000300007302 */ /* 0x004e240000000000 */
[----:B------:R-:W-:-:S04]  /*06f0*/  FFMA R2, R0, R9, RZ ;  /* 0x0000000900027223 */ /* 0x000fc800000000ff */
[----:B------:R-:W-:-:S04]  /*0700*/  FFMA R10, -R3, R2, R0 ;  /* 0x00000002030a7223 */ /* 0x000fc80000000100 */
[----:B------:R-:W-:Y:S01]  /*0710*/  FFMA R11, R9, R10, R2 ;  /* 0x0000000a090b7223 */ /* 0x000fe20000000002 */
[----:B0-----:R-:W-:Y:S06]  /*0720*/  @!P0 BRA `(.L_x_16) ;  /* 0x00000000000c8947 */ /* 0x001fec0003800000 */
[----:B------:R-:W-:-:S07]  /*0730*/  MOV R2, 0x750 ;  /* 0x0000075000027802 */ /* 0x000fce0000000f00 */
[----:B------:R-:W-:Y:S05]  /*0740*/  CALL.REL.NOINC `($__internal_0_$__cuda_sm3x_div_rn_noftz_f32_slowpath) ;  /* 0x0000000000587944 */ /* 0x000fea0003c00000 */
[----:B------:R-:W-:-:S07]  /*0750*/  IMAD.MOV.U32 R11, RZ, RZ, R0 ;  /* 0x000000ffff0b7224 */ /* 0x000fce00078e0000 */
.L_x_16:
[----:B------:R-:W-:Y:S05]  /*0760*/  BSYNC.RECONVERGENT B0 ;  /* 0x0000000000007941 */ /* 0x000fea0003800200 */
.L_x_15:
[----:B------:R-:W0:Y:S02]  /*0770*/  LDC.64 R2, c[0x0][0x388] ;  /* 0x0000e200ff027b82 */ /* 0x000e240000000a00 */
[----:B0-----:R-:W-:-:S05]  /*0780*/  IMAD.WIDE.U32 R8, R8, 0x4, R2 ;  /* 0x0000000408087825 */ /* 0x001fca00078e0002 */
[----:B------:R0:W-:Y:S04]  /*0790*/  STG.E desc[UR6][R8.64], R11 ;  /* 0x0000000b08007986 */ /* 0x0001e8000c101906 */
[----:B------:R-:W2:Y:S04]  /*07a0*/  LDG.E R3, desc[UR6][R4.64] ;  /* 0x0000000604037981 */ /* 0x000ea8000c1e1900 */
[----:B------:R-:W3:Y:S01]  /*07b0*/  LDG.E R0, desc[UR6][R6.64+0x4] ;  /* 0x0000040606007981 */ /* 0x000ee2000c1e1900 */
[----:B------:R-:W-:Y:S01]  /*07c0*/  BSSY.RECONVERGENT B0, `(.L_x_17) ;  /* 0x000000c000007945 */ /* 0x000fe20003800200 */
[----:B--2---:R-:W1:Y:S08]  /*07d0*/  MUFU.RCP R2, R3 ;  /* 0x0000000300027308 */ /* 0x004e700000001000 */
[----:B---3--:R-:W2:Y:S01]  /*07e0*/  FCHK P0, R0, R3 ;  /* 0x0000000300007302 */ /* 0x008ea20000000000 */
[----:B-1----:R-:W-:-:S04]  /*07f0*/  FFMA R13, -R3, R2, 1 ;  /* 0x3f800000030d7423 */ /* 0x002fc80000000102 */
[----:B------:R-:W-:-:S04]  /*0800*/  FFMA R13, R2, R13, R2 ;  /* 0x0000000d020d7223 */ /* 0x000fc80000000002 */
[----:B------:R-:W-:-:S04]  /*0810*/  FFMA R2, R0, R13, RZ ;  /* 0x0000000d00027223 */ /* 0x000fc800000000ff */
[----:B------:R-:W-:-:S04]  /*0820*/  FFMA R10, -R3, R2, R0 ;  /* 0x00000002030a7223 */ /* 0x000fc80000000100 */
[----:B------:R-:W-:Y:S01]  /*0830*/  FFMA R13, R13, R10, R2 ;  /* 0x0000000a0d0d7223 */ /* 0x000fe20000000002 */
[----:B0-2---:R-:W-:Y:S06]  /*0840*/  @!P0 BRA `(.L_x_18) ;  /* 0x00000000000c8947 */ /* 0x005fec0003800000 */
[----:B------:R-:W-:-:S07]  /*0850*/  MOV R2, 0x870 ;  /* 0x0000087000027802 */ /* 0x000fce0000000f00 */
[----:B------:R-:W-:Y:S05]  /*0860*/  CALL.REL.NOINC `($__internal_0_$__cuda_sm3x_div_rn_noftz_f32_slowpath) ;  /* 0x0000000000107944 */ /* 0x000fea0003c00000 */
[----:B------:R-:W-:-:S07]  /*0870*/  IMAD.MOV.U32 R13, RZ, RZ, R0 ;  /* 0x000000ffff0d7224 */ /* 0x000fce00078e0000 */
.L_x_18:
[----:B------:R-:W-:Y:S05]  /*0880*/  BSYNC.RECONVERGENT B0 ;  /* 0x0000000000007941 */ /* 0x000fea0003800200 */
.L_x_17:
[----:B------:R-:W-:Y:S01]  /*0890*/  STG.E desc[UR6][R8.64+0x4], R13 ;  /* 0x0000040d08007986 */ /* 0x000fe2000c101906 */
[----:B------:R-:W-:Y:S05]  /*08a0*/  EXIT ;  /* 0x000000000000794d */ /* 0x000fea0003800000 */
        .weak           $__internal_0_$__cuda_sm3x_div_rn_noftz_f32_slowpath
        .type           $__internal_0_$__cuda_sm3x_div_rn_noftz_f32_slowpath,@function
        .size           $__internal_0_$__cuda_sm3x_div_rn_noftz_f32_slowpath,(.L_x_32 - $__internal_0_$__cuda_sm3x_div_rn_noftz_f32_slowpath)
$__internal_0_$__cuda_sm3x_div_rn_noftz_f32_slowpath:
[----:B------:R-:W-:Y:S01]  /*08b0*/  SHF.R.U32.HI R11, RZ, 0x17, R3 ;  /* 0x00000017ff0b7819 */ /* 0x000fe20000011603 */
[----:B------:R-:W-:Y:S01]  /*08c0*/  BSSY.RECONVERGENT B1, `(.L_x_19) ;  /* 0x0000062000017945 */ /* 0x000fe20003800200 */
[----:B------:R-:W-:Y:S02]  /*08d0*/  SHF.R.U32.HI R10, RZ, 0x17, R0 ;  /* 0x00000017ff0a7819 */ /* 0x000fe40000011600 */
[----:B------:R-:W-:Y:S02]  /*08e0*/  LOP3.LUT R11, R11, 0xff, RZ, 0xc0, !PT ;  /* 0x000000ff0b0b7812 */ /* 0x000fe400078ec0ff */
[----:B------:R-:W-:-:S03]  /*08f0*/  LOP3.LUT R14, R10, 0xff, RZ, 0xc0, !PT ;  /* 0x000000ff0a0e7812 */ /* 0x000fc600078ec0ff */
[----:B------:R-:W-:Y:S02]  /*0900*/  VIADD R13, R11, 0xffffffff ;  /* 0xffffffff0b0d7836 */ /* 0x000fe40000000000 */
[----:B------:R-:W-:-:S03]  /*0910*/  VIADD R12, R14, 0xffffffff ;  /* 0xffffffff0e0c7836 */ /* 0x000fc60000000000 */
[----:B------:R-:W-:-:S04]  /*0920*/  ISETP.GT.U32.AND P0, PT, R13, 0xfd, PT ;  /* 0x000000fd0d00780c */ /* 0x000fc80003f04070 */
[----:B------:R-:W-:-:S13]  /*0930*/  ISETP.GT.U32.OR P0, PT, R12, 0xfd, P0 ;  /* 0x000000fd0c00780c */ /* 0x000fda0000704470 */
[----:B------:R-:W-:Y:S01]  /*0940*/  @!P0 IMAD.MOV.U32 R10, RZ, RZ, RZ ;  /* 0x000000ffff0a8224 */ /* 0x000fe200078e00ff */
[----:B------:R-:W-:Y:S06]  /*0950*/  @!P0 BRA `(.L_x_20) ;  /* 0x00000000005c8947 */ /* 0x000fec0003800000 */
[----:B------:R-:W-:Y:S02]  /*0960*/  FSETP.GTU.FTZ.AND P0, PT, |R0|, +INF , PT ;  /* 0x7f8000000000780b */ /* 0x000fe40003f1c200 */
[----:B------:R-:W-:-:S04]  /*0970*/  FSETP.GTU.FTZ.AND P1, PT, |R3|, +INF , PT ;  /* 0x7f8000000300780b */ /* 0x000fc80003f3c200 */
[----:B------:R-:W-:-:S13]  /*0980*/  PLOP3.LUT P0, PT, P0, P1, PT, 0xf8, 0x8f ;  /* 0x00000000008f781c */ /* 0x000fda0000703f70 */
[----:B------:R-:W-:Y:S05]  /*0990*/  @P0 BRA `(.L_x_21) ;  /* 0x00000004004c0947 */ /* 0x000fea0003800000 */
[----:B------:R-:W-:-:S13]  /*09a0*/  LOP3.LUT P0, RZ, R3, 0x7fffffff, R0, 0xc8, !PT ;  /* 0x7fffffff03ff7812 */ /* 0x000fda000780c800 */
[----:B------:R-:W-:Y:S05]  /*09b0*/  @!P0 BRA `(.L_x_22) ;  /* 0x00000004003c8947 */ /* 0x000fea0003800000 */
[C---:B------:R-:W-:Y:S02]  /*09c0*/  FSETP.NEU.FTZ.AND P2, PT, |R0|.reuse, +INF , PT ;  /* 0x7f8000000000780b */ /* 0x040fe40003f5d200 */
[----:B------:R-:W-:Y:S02]  /*09d0*/  FSETP.NEU.FTZ.AND P1, PT, |R3|, +INF , PT ;  /* 0x7f8000000300780b */ /* 0x000fe40003f3d200 */
[----:B------:R-:W-:-:S11]  /*09e0*/  FSETP.NEU.FTZ.AND P0, PT, |R0|, +INF , PT ;  /* 0x7f8000000000780b */ /* 0x000fd60003f1d200 */
[----:B------:R-:W-:Y:S05]  /*09f0*/  @!P1 BRA !P2, `(.L_x_22) ;  /* 0x00000004002c9947 */ /* 0x000fea0005000000 */
[----:B------:R-:W-:-:S04]  /*0a00*/  LOP3.LUT P2, RZ, R0, 0x7fffffff, RZ, 0xc0, !PT ;  /* 0x7fffffff00ff7812 */ /* 0x000fc8000784c0ff */
[----:B------:R-:W-:-:S13]  /*0a10*/  PLOP3.LUT P1, PT, P1, P2, PT, 0x2f, 0xf2 ;  /* 0x0000000000f2781c */ /* 0x000fda0000f24577 */
[----:B------:R-:W-:Y:S05]  /*0a20*/  @P1 BRA `(.L_x_23) ;  /* 0x0000000400181947 */ /* 0x000fea0003800000 */
[----:B------:R-:W-:-:S04]  /*0a30*/  LOP3.LUT P1, RZ, R3, 0x7fffffff, RZ, 0xc0, !PT ;  /* 0x7fffffff03ff7812 */ /* 0x000fc8000782c0ff */
[----:B------:R-:W-:-:S13]  /*0a40*/  PLOP3.LUT P0, PT, P0, P1, PT, 0x2f, 0xf2 ;  /* 0x0000000000f2781c */ /* 0x000fda0000702577 */
[----:B------:R-:W-:Y:S05]  /*0a50*/  @P0 BRA `(.L_x_24) ;  /* 0x0000000400000947 */ /* 0x000fea0003800000 */
[----:B------:R-:W-:Y:S02]  /*0a60*/  ISETP.GE.AND P0, PT, R12, RZ, PT ;  /* 0x000000ff0c00720c */ /* 0x000fe40003f06270 */
[----:B------:R-:W-:-:S11]  /*0a70*/  ISETP.GE.AND P1, PT, R13, RZ, PT ;  /* 0x000000ff0d00720c */ /* 0x000fd60003f26270 */
[----:B------:R-:W-:Y:S01]  /*0a80*/  @P0 IMAD.MOV.U32 R10, RZ, RZ, RZ ;  /* 0x000000ffff0a0224 */ /* 0x000fe200078e00ff */
[----:B------:R-:W-:Y:S01]  /*0a90*/  @!P0 MOV R10, 0xffffffc0 ;  /* 0xffffffc0000a8802 */ /* 0x000fe20000000f00 */
[----:B------:R-:W-:Y:S01]  /*0aa0*/  @!P0 FFMA R0, R0, 1.84467440737095516160e+19, RZ ;  /* 0x5f80000000008823 */ /* 0x000fe200000000ff */
[----:B------:R-:W-:-:S03]  /*0ab0*/  @!P1 FFMA R3, R3, 1.84467440737095516160e+19, RZ ;  /* 0x5f80000003039823 */ /* 0x000fc600000000ff */
[----:B------:R-:W-:-:S07]  /*0ac0*/  @!P1 VIADD R10, R10, 0x40 ;  /* 0x000000400a0a9836 */ /* 0x000fce0000000000 */
.L_x_20:
[----:B------:R-:W-:Y:S01]  /*0ad0*/  LEA R12, R11, 0xc0800000, 0x17 ;  /* 0xc08000000b0c7811 */ /* 0x000fe200078eb8ff */
[----:B------:R-:W-:Y:S04]  /*0ae0*/  BSSY.RECONVERGENT B2, `(.L_x_25) ;  /* 0x0000036000027945 */ /* 0x000fe80003800200 */
[----:B------:R-:W-:Y:S02]  /*0af0*/  IMAD.IADD R12, R3, 0x1, -R12 ;  /* 0x00000001030c7824 */ /* 0x000fe400078e0a0c */
[----:B------:R-:W-:Y:S02]  /*0b00*/  VIADD R3, R14, 0xffffff81 ;  /* 0xffffff810e037836 */ /* 0x000fe40000000000 */
[----:B------:R-:W0:Y:S01]  /*0b10*/  MUFU.RCP R13, R12 ;  /* 0x0000000c000d7308 */ /* 0x000e220000001000 */
[----:B------:R-:W-:Y:S01]  /*0b20*/  FADD.FTZ R15, -R12, -RZ ;  /* 0x800000ff0c0f7221 */ /* 0x000fe20000010100 */
[C---:B------:R-:W-:Y:S01]  /*0b30*/  IMAD R0, R3.reuse, -0x800000, R0 ;  /* 0xff80000003007824 */ /* 0x040fe200078e0200 */
[----:B------:R-:W-:-:S05]  /*0b40*/  IADD3 R11, PT, PT, R3, 0x7f, -R11 ;  /* 0x0000007f030b7810 */ /* 0x000fca0007ffe80b */
[----:B------:R-:W-:Y:S02]  /*0b50*/  IMAD.IADD R11, R11, 0x1, R10 ;  /* 0x000000010b0b7824 */ /* 0x000fe400078e020a */
[----:B0-----:R-:W-:-:S04]  /*0b60*/  FFMA R14, R13, R15, 1 ;  /* 0x3f8000000d0e7423 */ /* 0x001fc8000000000f */
[----:B------:R-:W-:-:S04]  /*0b70*/  FFMA R16, R13, R14, R13 ;  /* 0x0000000e0d107223 */ /* 0x000fc8000000000d */
[----:B------:R-:W-:-:S04]  /*0b80*/  FFMA R13, R0, R16, RZ ;  /* 0x00000010000d7223 */ /* 0x000fc800000000ff */
[----:B------:R-:W-:-:S04]  /*0b90*/  FFMA R14, R15, R13, R0 ;  /* 0x0000000d0f0e7223 */ /* 0x000fc80000000000 */
[----:B------:R-:W-:-:S04]  /*0ba0*/  FFMA R13, R16, R14, R13 ;  /* 0x0000000e100d7223 */ /* 0x000fc8000000000d */
[----:B------:R-:W-:-:S04]  /*0bb0*/  FFMA R14, R15, R13, R0 ;  /* 0x0000000d0f0e7223 */ /* 0x000fc80000000000 */
[----:B------:R-:W-:-:S05]  /*0bc0*/  FFMA R0, R16, R14, R13 ;  /* 0x0000000e10007223 */ /* 0x000fca000000000d */
[----:B------:R-:W-:-:S04]  /*0bd0*/  SHF.R.U32.HI R3, RZ, 0x17, R0 ;  /* 0x00000017ff037819 */ /* 0x000fc80000011600 */
[----:B------:R-:W-:-:S05]  /*0be0*/  LOP3.LUT R3, R3, 0xff, RZ, 0xc0, !PT ;  /* 0x000000ff03037812 */ /* 0x000fca00078ec0ff */
[----:B------:R-:W-:-:S04]  /*0bf0*/  IMAD.IADD R15, R3, 0x1, R11 ;  /* 0x00000001030f7824 */ /* 0x000fc800078e020b */
[----:B------:R-:W-:-:S05]  /*0c00*/  VIADD R3, R15, 0xffffffff ;  /* 0xffffffff0f037836 */ /* 0x000fca0000000000 */
[----:B------:R-:W-:-:S13]  /*0c10*/  ISETP.GE.U32.AND P0, PT, R3, 0xfe, PT ;  /* 0x000000fe0300780c */ /* 0x000fda0003f06070 */
[----:B------:R-:W-:Y:S05]  /*0c20*/  @!P0 BRA `(.L_x_26) ;  /* 0x0000000000808947 */ /* 0x000fea0003800000 */
[----:B------:R-:W-:-:S13]  /*0c30*/  ISETP.GT.AND P0, PT, R15, 0xfe, PT ;  /* 0x000000fe0f00780c */ /* 0x000fda0003f04270 */
[----:B------:R-:W-:Y:S05]  /*0c40*/  @P0 BRA `(.L_x_27) ;  /* 0x00000000006c0947 */ /* 0x000fea0003800000 */
[----:B------:R-:W-:-:S13]  /*0c50*/  ISETP.GE.AND P0, PT, R15, 0x1, PT ;  /* 0x000000010f00780c */ /* 0x000fda0003f06270 */
[----:B------:R-:W-:Y:S05]  /*0c60*/  @P0 BRA `(.L_x_28) ;  /* 0x0000000000740947 */ /* 0x000fea0003800000 */
[----:B------:R-:W-:Y:S02]  /*0c70*/  ISETP.GE.AND P0, PT, R15, -0x18, PT ;  /* 0xffffffe80f00780c */ /* 0x000fe40003f06270 */
[----:B------:R-:W-:-:S11]  /*0c80*/  LOP3.LUT R0, R0, 0x80000000, RZ, 0xc0, !PT ;  /* 0x8000000000007812 */ /* 0x000fd600078ec0ff */
[----:B------:R-:W-:Y:S05]  /*0c90*/  @!P0 BRA `(.L_x_28) ;  /* 0x0000000000688947 */ /* 0x000fea0003800000 */
[CCC-:B------:R-:W-:Y:S01]  /*0ca0*/  FFMA.RZ R3, R16.reuse, R14.reuse, R13.reuse ;  /* 0x0000000e10037223 */ /* 0x1c0fe2000000c00d */
[C---:B------:R-:W-:Y:S01]  /*0cb0*/  IADD3 R12, PT, PT, R15.reuse, 0x20, RZ ;  /* 0x000000200f0c7810 */ /* 0x040fe20007ffe0ff */
[CCC-:B------:R-:W-:Y:S01]  /*0cc0*/  FFMA.RM R10, R16.reuse, R14.reuse, R13.reuse ;  /* 0x0000000e100a7223 */ /* 0x1c0fe2000000400d */
[----:B------:R-:W-:Y:S02]  /*0cd0*/  ISETP.NE.AND P2, PT, R15, RZ, PT ;  /* 0x000000ff0f00720c */ /* 0x000fe40003f45270 */
[----:B------:R-:W-:Y:S01]  /*0ce0*/  LOP3.LUT R11, R3, 0x7fffff, RZ, 0xc0, !PT ;  /* 0x007fffff030b7812 */ /* 0x000fe200078ec0ff */
[----:B------:R-:W-:Y:S01]  /*0cf0*/  FFMA.RP R3, R16, R14, R13 ;  /* 0x0000000e10037223 */ /* 0x000fe2000000800d */
[----:B------:R-:W-:Y:S01]  /*0d00*/  IMAD.MOV R13, RZ, RZ, -R15 ;  /* 0x000000ffff0d7224 */ /* 0x000fe200078e0a0f */
[----:B------:R-:W-:Y:S02]  /*0d10*/  ISETP.NE.AND P1, PT, R15, RZ, PT ;  /* 0x000000ff0f00720c */ /* 0x000fe40003f25270 */
[----:B------:R-:W-:-:S02]  /*0d20*/  LOP3.LUT R11, R11, 0x800000, RZ, 0xfc, !PT ;  /* 0x008000000b0b7812 */ /* 0x000fc400078efcff */
[----:B------:R-:W-:Y:S02]  /*0d30*/  FSETP.NEU.FTZ.AND P0, PT, R3, R10, PT ;  /* 0x0000000a0300720b */ /* 0x000fe40003f1d000 */
[----:B------:R-:W-:Y:S02]  /*0d40*/  SHF.L.U32 R12, R11, R12, RZ ;  /* 0x0000000c0b0c7219 */ /* 0x000fe400000006ff */
[----:B------:R-:W-:Y:S02]  /*0d50*/  SEL R10, R13, RZ, P2 ;  /* 0x000000ff0d0a7207 */ /* 0x000fe40001000000 */
[----:B------:R-:W-:Y:S02]  /*0d60*/  ISETP.NE.AND P1, PT, R12, RZ, P1 ;  /* 0x000000ff0c00720c */ /* 0x000fe40000f25270 */
[----:B------:R-:W-:Y:S02]  /*0d70*/  SHF.R.U32.HI R10, RZ, R10, R11 ;  /* 0x0000000aff0a7219 */ /* 0x000fe4000001160b */
[----:B------:R-:W-:-:S02]  /*0d80*/  PLOP3.LUT P0, PT, P0, P1, PT, 0xf8, 0x8f ;  /* 0x00000000008f781c */ /* 0x000fc40000703f70 */
[----:B------:R-:W-:Y:S02]  /*0d90*/  SHF.R.U32.HI R12, RZ, 0x1, R10 ;  /* 0x00000001ff0c7819 */ /* 0x000fe4000001160a */
[----:B------:R-:W-:-:S04]  /*0da0*/  SEL R3, RZ, 0x1, !P0 ;  /* 0x00000001ff037807 */ /* 0x000fc80004000000 */
[----:B------:R-:W-:-:S04]  /*0db0*/  LOP3.LUT R3, R3, 0x1, R12, 0xf8, !PT ;  /* 0x0000000103037812 */ /* 0x000fc800078ef80c */
[----:B------:R-:W-:-:S05]  /*0dc0*/  LOP3.LUT R3, R3, R10, RZ, 0xc0, !PT ;  /* 0x0000000a03037212 */ /* 0x000fca00078ec0ff */
[----:B------:R-:W-:-:S05]  /*0dd0*/  IMAD.IADD R3, R12, 0x1, R3 ;  /* 0x000000010c037824 */ /* 0x000fca00078e0203 */
[----:B------:R-:W-:Y:S01]  /*0de0*/  LOP3.LUT R0, R3, R0, RZ, 0xfc, !PT ;  /* 0x0000000003007212 */ /* 0x000fe200078efcff */
[----:B------:R-:W-:Y:S06]  /*0df0*/  BRA `(.L_x_28) ;  /* 0x0000000000107947 */ /* 0x000fec0003800000 */
.L_x_27:
[----:B------:R-:W-:-:S04]  /*0e00*/  LOP3.LUT R0, R0, 0x80000000, RZ, 0xc0, !PT ;  /* 0x8000000000007812 */ /* 0x000fc800078ec0ff */
[----:B------:R-:W-:Y:S01]  /*0e10*/  LOP3.LUT R0, R0, 0x7f800000, RZ, 0xfc, !PT ;  /* 0x7f80000000007812 */ /* 0x000fe200078efcff */
[----:B------:R-:W-:Y:S06]  /*0e20*/  BRA `(.L_x_28) ;  /* 0x0000000000047947 */ /* 0x000fec0003800000 */
.L_x_26:
[----:B------:R-:W-:-:S07]  /*0e30*/  IMAD R0, R11, 0x800000, R0 ;  /* 0x008000000b007824 */ /* 0x000fce00078e0200 */
.L_x_28:
[----:B------:R-:W-:Y:S05]  /*0e40*/  BSYNC.RECONVERGENT B2 ;  /* 0x0000000000027941 */ /* 0x000fea0003800200 */
.L_x_25:
[----:B------:R-:W-:Y:S05]  /*0e50*/  BRA `(.L_x_29) ;  /* 0x0000000000207947 */ /* 0x000fea0003800000 */
.L_x_24:
[----:B------:R-:W-:-:S04]  /*0e60*/  LOP3.LUT R0, R3, 0x80000000, R0, 0x48, !PT ;  /* 0x8000000003007812 */ /* 0x000fc800078e4800 */
[----:B------:R-:W-:Y:S01]  /*0e70*/  LOP3.LUT R0, R0, 0x7f800000, RZ, 0xfc, !PT ;  /* 0x7f80000000007812 */ /* 0x000fe200078efcff */
[----:B------:R-:W-:Y:S06]  /*0e80*/  BRA `(.L_x_29) ;  /* 0x0000000000147947 */ /* 0x000fec0003800000 */
.L_x_23:
[----:B------:R-:W-:Y:S01]  /*0e90*/  LOP3.LUT R0, R3, 0x80000000, R0, 0x48, !PT ;  /* 0x8000000003007812 */ /* 0x000fe200078e4800 */
[----:B------:R-:W-:Y:S06]  /*0ea0*/  BRA `(.L_x_29) ;  /* 0x00000000000c7947 */ /* 0x000fec0003800000 */
.L_x_22:
[----:B------:R-:W0:Y:S01]  /*0eb0*/  MUFU.RSQ R0, -QNAN ;  /* 0xffc0000000007908 */ /* 0x000e220000001400 */
[----:B------:R-:W-:Y:S05]  /*0ec0*/  BRA `(.L_x_29) ;  /* 0x0000000000047947 */ /* 0x000fea0003800000 */
.L_x_21:
[----:B------:R-:W-:-:S07]  /*0ed0*/  FADD.FTZ R0, R0, R3 ;  /* 0x0000000300007221 */ /* 0x000fce0000010000 */
.L_x_29:
[----:B------:R-:W-:Y:S05]  /*0ee0*/  BSYNC.RECONVERGENT B1 ;  /* 0x0000000000017941 */ /* 0x000fea0003800200 */
.L_x_19:
[----:B------:R-:W-:-:S04]  /*0ef0*/  IMAD.MOV.U32 R3, RZ, RZ, 0x0 ;  /* 0x00000000ff037424 */ /* 0x000fc800078e00ff */
[----:B0-----:R-:W-:Y:S05]  /*0f00*/  RET.REL.NODEC R2 `(_Z11partial_sumPfS_S_S_S_) ;  /* 0xfffffff0023c7950 */ /* 0x001fea0003c3ffff */
.L_x_30:
[----:B------:R-:W-:-:S00]  /*0f10*/  BRA `(.L_x_30) ;  /* 0xfffffffc00fc7947 */ /* 0x000fc0000383ffff */
[----:B------:R-:W-:-:S00]  /*0f20*/  NOP ;  /* 0x0000000000007918 */ /* 0x000fc00000000000 */
        /* <DEDUP_REMOVED lines=13> */
.L_x_32:


//--------------------- .text._Z6kmeansPfS_Pi     --------------------------
	.section	.text._Z6kmeansPfS_Pi,"ax",@progbits
	.align	128
        .global         _Z6kmeansPfS_Pi
        .type           _Z6kmeansPfS_Pi,@function
        .size           _Z6kmeansPfS_Pi,(.L_x_34 - _Z6kmeansPfS_Pi)
        .other          _Z6kmeansPfS_Pi,@"STO_CUDA_ENTRY STV_DEFAULT"
_Z6kmeansPfS_Pi:
.text._Z6kmeansPfS_Pi:
[----:B------:R-:W-:Y:S01]  /*0000*/  LDC R1, c[0x0][0x37c] ;  /* 0x0000df00ff017b82 */ /* 0x000fe20000000800 */
[----:B------:R-:W0:Y:S07]  /*0010*/  S2R R5, SR_TID.X ;  /* 0x0000000000057919 */ /* 0x000e2e0000002100 */
[----:B------:R-:W0:Y:S01]  /*0020*/  S2UR UR6, SR_CTAID.X ;  /* 0x00000000000679c3 */ /* 0x000e220000002500 */
[----:B------:R-:W1:Y:S01]  /*0030*/  LDCU.64 UR4, c[0x0][0x358] ;  /* 0x00006b00ff0477ac */ /* 0x000e620008000a00 */
[----:B------:R-:W-:-:S06]  /*0040*/  HFMA2 R7, -RZ, RZ, 28, 0 ;  /* 0x4f000000ff077431 */ /* 0x000fcc00000001ff */
[----:B------:R-:W-:Y:S08]  /*0050*/  BAR.SYNC.DEFER_BLOCKING 0x0 ;  /* 0x0000000000007b1d */ /* 0x000ff00000010000 */
[----:B------:R-:W0:Y:S08]  /*0060*/  LDC R0, c[0x0][0x360] ;  /* 0x0000d800ff007b82 */ /* 0x000e300000000800 */
[----:B------:R-:W2:Y:S01]  /*0070*/  LDC.64 R2, c[0x0][0x388] ;  /* 0x0000e200ff027b82 */ /* 0x000ea20000000a00 */
[----:B0-----:R-:W-:-:S04]  /*0080*/  IMAD R5, R0, UR6, R5 ;  /* 0x0000000600057c24 */ /* 0x001fc8000f8e0205 */
[----:B--2---:R-:W-:-:S05]  /*0090*/  IMAD.WIDE R2, R5, 0x4, R2 ;  /* 0x0000000405027825 */ /* 0x004fca00078e0202 */
[----:B-1----:R-:W-:Y:S01]  /*00a0*/  STG.E desc[UR4][R2.64], R7 ;  /* 0x0000000702007986 */ /* 0x002fe2000c101904 */
[----:B------:R-:W-:Y:S06]  /*00b0*/  BAR.SYNC.DEFER_BLOCKING 0x0 ;  /* 0x0000000000007b1d */ /* 0x000fec0000010000 */
[----:B------:R-:W-:Y:S05]  /*00c0*/  EXIT ;  /* 0x000000000000794d */ /* 0x000fea0003800000 */
.L_x_31:
        /* <DEDUP_REMOVED lines=11> */
.L_x_34:


//--------------------- .nv.shared._Z11partial_sumPfS_S_S_S_ --------------------------
	.section	.nv.shared._Z11partial_sumPfS_S_S_S_,"aw",@nobits
	.sectionflags	@""
	.align	4
.nv.shared._Z11partial_sumPfS_S_S_S_:
	.zero		1060


//--------------------- .nv.shared.reserved.0     --------------------------
	.section	.nv.shared.reserved.0,"aw",@nobits
	.weak		__nv_reservedSMEM_offset_0_alias
	.size		__nv_reservedSMEM_offset_0_alias, 0, 64
	.other		__nv_reservedSMEM_offset_0_alias,@"STO_CUDA_RESERVED_SHARED STV_DEFAULT"
__nv_reservedSMEM_offset_0_alias:
	.zero		0
	.zero		64


//--------------------- .nv.constant0._Z11partial_sumPfS_S_S_S_ --------------------------
	.section	.nv.constant0._Z11partial_sumPfS_S_S_S_,"a",@progbits
	.sectionflags	@""
	.align	4
.nv.constant0._Z11partial_sumPfS_S_S_S_:
	.zero		936


//--------------------- .nv.constant0._Z6kmeansPfS_Pi --------------------------
	.section	.nv.constant0._Z6kmeansPfS_Pi,"a",@progbits
	.sectionflags	@""
	.align	4
.nv.constant0._Z6kmeansPfS_Pi:
	.zero		920


//--------------------- SYMBOLS --------------------------

	.type		.nv.reservedSmem.offset0,@object
	.size		.nv.reservedSmem.offset0,0x4
	.type		.nv.reservedSmem.cap,@object
	.size		.nv.reservedSmem.cap,0x4
